//
// Generated by NVIDIA NVVM Compiler
//
// Compiler Build ID: CL-36424714
// Cuda compilation tools, release 13.0, V13.0.88
// Based on NVVM 20.0.0
//

.version 9.0
.target sm_100
.address_size 64

	// .globl	_Z8vect_mulPiS_S_

.visible .entry _Z8vect_mulPiS_S_(
	.param .u64 .ptr .align 1 _Z8vect_mulPiS_S__param_0,
	.param .u64 .ptr .align 1 _Z8vect_mulPiS_S__param_1,
	.param .u64 .ptr .align 1 _Z8vect_mulPiS_S__param_2
)
{
	.reg .b32 	%r<5>;
	.reg .b64 	%rd<11>;

	ld.param.u64 	%rd1, [_Z8vect_mulPiS_S__param_0];
	ld.param.u64 	%rd2, [_Z8vect_mulPiS_S__param_1];
	ld.param.u64 	%rd3, [_Z8vect_mulPiS_S__param_2];
	cvta.to.global.u64 	%rd4, %rd3;
	cvta.to.global.u64 	%rd5, %rd2;
	cvta.to.global.u64 	%rd6, %rd1;
	mov.u32 	%r1, %tid.x;
	mul.wide.u32 	%rd7, %r1, 4;
	add.s64 	%rd8, %rd6, %rd7;
	ld.global.u32 	%r2, [%rd8];
	add.s64 	%rd9, %rd5, %rd7;
	ld.global.u32 	%r3, [%rd9];
	mul.lo.s32 	%r4, %r3, %r2;
	add.s64 	%rd10, %rd4, %rd7;
	st.global.u32 	[%rd10], %r4;
	ret;

}


// ===== COMPILED SASS (sm_100) =====

	.target	sm_100

	.elftype	@"ET_EXEC"


//--------------------- .note.nv.tkinfo           --------------------------
	.section	.note.nv.tkinfo,"",@"SHT_NOTE"
	.sectionflags	@"SHF_NOTE_NV_TKINFO"
	.tkinfo
        /*0018*/ 	.word	0x00000002
        /*0030*/ 	.string	""
        /*0030*/ 	.string	"ptxas"
        /*0030*/ 	.string	"Cuda compilation tools, release 13.0, V13.0.88"
        /*0030*/ 	.string	"Build cuda_13.0.r13.0/compiler.36424714_0"
        /*0030*/ 	.string	"-arch sm_100 -m 64 "



//--------------------- .note.nv.cuinfo           --------------------------
	.section	.note.nv.cuinfo,"",@"SHT_NOTE"
	.sectionflags	@"SHF_NOTE_NV_CUINFO"
        /*0018*/ 	.short	0x0002
        /*001a*/ 	.short	0x0064
        /*001c*/ 	.short	0x0082
	.zero		2


//--------------------- .nv.info                  --------------------------
	.section	.nv.info,"",@"SHT_CUDA_INFO"
	.align	4


	//----- nvinfo : EIATTR_REGCOUNT
	.align		4
        /*0000*/ 	.byte	0x04, 0x2f
        /*0002*/ 	.short	(.L_1 - .L_0)
	.align		4
.L_0:
        /*0004*/ 	.word	index@(_Z8vect_mulPiS_S_)
        /*0008*/ 	.word	0x0000000c


	//----- nvinfo : EIATTR_FRAME_SIZE
	.align		4
.L_1:
        /*000c*/ 	.byte	0x04, 0x11
        /*000e*/ 	.short	(.L_3 - .L_2)
	.align		4
.L_2:
        /*0010*/ 	.word	index@(_Z8vect_mulPiS_S_)
        /*0014*/ 	.word	0x00000000


	//----- nvinfo : EIATTR_MIN_STACK_SIZE
	.align		4
.L_3:
        /*0018*/ 	.byte	0x04, 0x12
        /*001a*/ 	.short	(.L_5 - .L_4)
	.align		4
.L_4:
        /*001c*/ 	.word	index@(_Z8vect_mulPiS_S_)
        /*0020*/ 	.word	0x00000000
.L_5:


//--------------------- .nv.compat                --------------------------
	.section	.nv.compat,"",@"SHT_CUDA_COMPAT_INFO"
	.align	4
        /*0000*/ 	.byte	0x02, 0x09, 0x00, 0x00, 0x02, 0x02, 0x01, 0x00, 0x02, 0x05, 0x05, 0x00, 0x03, 0x07, 0x01, 0x01
        /*0010*/ 	.byte	0x02, 0x03, 0x00, 0x00, 0x02, 0x06, 0x01, 0x00, 0x04, 0x0b, 0x08, 0x00, 0x09, 0x00, 0x00, 0x00
        /*0020*/ 	.byte	0x00, 0x00, 0x00, 0x00


//--------------------- .nv.info._Z8vect_mulPiS_S_ --------------------------
	.section	.nv.info._Z8vect_mulPiS_S_,"",@"SHT_CUDA_INFO"
	.sectionflags	@""
	.align	4


	//----- nvinfo : EIATTR_CUDA_API_VERSION
	.align		4
        /*0000*/ 	.byte	0x04, 0x37
        /*0002*/ 	.short	(.L_7 - .L_6)
.L_6:
        /*0004*/ 	.word	0x00000082


	//----- nvinfo : EIATTR_KPARAM_INFO
	.align		4
.L_7:
        /*0008*/ 	.byte	0x04, 0x17
        /*000a*/ 	.short	(.L_9 - .L_8)
.L_8:
        /*000c*/ 	.word	0x00000000
        /*0010*/ 	.short	0x0002
        /*0012*/ 	.short	0x0010
        /*0014*/ 	.byte	0x00, 0xf5, 0x21, 0x00


	//----- nvinfo : EIATTR_KPARAM_INFO
	.align		4
.L_9:
        /*0018*/ 	.byte	0x04, 0x17
        /*001a*/ 	.short	(.L_11 - .L_10)
.L_10:
        /*001c*/ 	.word	0x00000000
        /*0020*/ 	.short	0x0001
        /*0022*/ 	.short	0x0008
        /*0024*/ 	.byte	0x00, 0xf5, 0x21, 0x00


	//----- nvinfo : EIATTR_KPARAM_INFO
	.align		4
.L_11:
        /*0028*/ 	.byte	0x04, 0x17
        /*002a*/ 	.short	(.L_13 - .L_12)
.L_12:
        /*002c*/ 	.word	0x00000000
        /*0030*/ 	.short	0x0000
        /*0032*/ 	.short	0x0000
        /*0034*/ 	.byte	0x00, 0xf5, 0x21, 0x00


	//----- nvinfo : EIATTR_SPARSE_MMA_MASK
	.align		4
.L_13:
        /*0038*/ 	.byte	0x03, 0x50
        /*003a*/ 	.short	0x0000


	//----- nvinfo : EIATTR_MAXREG_COUNT
	.align		4
        /*003c*/ 	.byte	0x03, 0x1b
        /*003e*/ 	.short	0x00ff


	//----- nvinfo : EIATTR_MERCURY_ISA_VERSION
	.align		4
        /*0040*/ 	.byte	0x03, 0x5f
        /*0042*/ 	.short	0x0101


	//----- nvinfo : EIATTR_VRC_CTA_INIT_COUNT
	.align		4
        /*0044*/ 	.byte	0x02, 0x4a
	.zero		1
	.zero		1


	//----- nvinfo : EIATTR_EXIT_INSTR_OFFSETS
	.align		4
        /*0048*/ 	.byte	0x04, 0x1c
        /*004a*/ 	.short	(.L_15 - .L_14)


	//   ....[0]....
.L_14:
        /*004c*/ 	.word	0x000000d0


	//----- nvinfo : EIATTR_CBANK_PARAM_SIZE
	.align		4
.L_15:
        /*0050*/ 	.byte	0x03, 0x19
        /*0052*/ 	.short	0x0018


	//----- nvinfo : EIATTR_PARAM_CBANK
	.align		4
        /*0054*/ 	.byte	0x04, 0x0a
        /*0056*/ 	.short	(.L_17 - .L_16)
	.align		4
.L_16:
        /*0058*/ 	.word	index@(.nv.constant0._Z8vect_mulPiS_S_)
        /*005c*/ 	.short	0x0380
        /*005e*/ 	.short	0x0018


	//----- nvinfo : EIATTR_SW_WAR
	.align		4
.L_17:
        /*0060*/ 	.byte	0x04, 0x36
        /*0062*/ 	.short	(.L_19 - .L_18)
.L_18:
        /*0064*/ 	.word	0x00000008
.L_19:


//--------------------- .nv.callgraph             --------------------------
	.section	.nv.callgraph,"",@"SHT_CUDA_CALLGRAPH"
	.align	4
	.sectionentsize	8
	.align		4
        /*0000*/ 	.word	0x00000000
	.align		4
        /*0004*/ 	.word	0xffffffff
	.align		4
        /*0008*/ 	.word	0x00000000
	.align		4
        /*000c*/ 	.word	0xfffffffe
	.align		4
        /*0010*/ 	.word	0x00000000
	.align		4
        /*0014*/ 	.word	0xfffffffd
	.align		4
        /*0018*/ 	.word	0x00000000
	.align		4
        /*001c*/ 	.word	0xfffffffc


//--------------------- .text._Z8vect_mulPiS_S_   --------------------------
	.section	.text._Z8vect_mulPiS_S_,"ax",@progbits
	.align	128
        .global         _Z8vect_mulPiS_S_
        .type           _Z8vect_mulPiS_S_,@function
        .size           _Z8vect_mulPiS_S_,(.L_x_1 - _Z8vect_mulPiS_S_)
        .other          _Z8vect_mulPiS_S_,@"STO_CUDA_ENTRY STV_DEFAULT"
_Z8vect_mulPiS_S_:
.text._Z8vect_mulPiS_S_:
[----:B------:R-:W-:Y:S01]  /*0000*/  LDC R1, c[0x0][0x37c] ;  /* 0x0000df00ff017b82 */ /* 0x000fe20000000800 */
[----:B------:R-:W0:Y:S07]  /*0010*/  S2R R9, SR_TID.X ;  /* 0x0000000000097919 */ /* 0x000e2e0000002100 */
[----:B------:R-:W0:Y:S01]  /*0020*/  LDC.64 R2, c[0x0][0x380] ;  /* 0x0000e000ff027b82 */ /* 0x000e220000000a00 */
[----:B------:R-:W1:Y:S07]  /*0030*/  LDCU.64 UR4, c[0x0][0x358] ;  /* 0x00006b00ff0477ac */ /* 0x000e6e0008000a00 */
[----:B------:R-:W2:Y:S08]  /*0040*/  LDC.64 R4, c[0x0][0x388] ;  /* 0x0000e200ff047b82 */ /* 0x000eb00000000a00 */
[----:B------:R-:W3:Y:S01]  /*0050*/  LDC.64 R6, c[0x0][0x390] ;  /* 0x0000e400ff067b82 */ /* 0x000ee20000000a00 */
[----:B0-----:R-:W-:-:S04]  /*0060*/  IMAD.WIDE.U32 R2, R9, 0x4, R2 ;  /* 0x0000000409027825 */ /* 0x001fc800078e0002 */
[C---:B--2---:R-:W-:Y:S02]  /*0070*/  IMAD.WIDE.U32 R4, R9.reuse, 0x4, R4 ;  /* 0x0000000409047825 */ /* 0x044fe400078e0004 */
[----:B-1----:R-:W2:Y:S04]  /*0080*/  LDG.E R2, desc[UR4][R2.64] ;  /* 0x0000000402027981 */ /* 0x002ea8000c1e1900 */
[----:B------:R-:W2:Y:S01]  /*0090*/  LDG.E R5, desc[UR4][R4.64] ;  /* 0x0000000404057981 */ /* 0x000ea2000c1e1900 */
[----:B---3--:R-:W-:-:S04]  /*00a0*/  IMAD.WIDE.U32 R6, R9, 0x4, R6 ;  /* 0x0000000409067825 */ /* 0x008fc800078e0006 */
[----:B--2---:R-:W-:-:S05]  /*00b0*/  IMAD R9, R2, R5, RZ ;  /* 0x0000000502097224 */ /* 0x004fca00078e02ff */
[----:B------:R-:W-:Y:S01]  /*00c0*/  STG.E desc[UR4][R6.64], R9 ;  /* 0x0000000906007986 */ /* 0x000fe2000c101904 */
[----:B------:R-:W-:Y:S05]  /*00d0*/  EXIT ;  /* 0x000000000000794d */ /* 0x000fea0003800000 */
.L_x_0:
[----:B------:R-:W-:-:S00]  /*00e0*/  BRA `(.L_x_0) ;  /* 0xfffffffc00fc7947 */ /* 0x000fc0000383ffff */
[----:B------:R-:W-:-:S00]  /*00f0*/  NOP ;  /* 0x0000000000007918 */ /* 0x000fc00000000000 */
        /* <DEDUP_REMOVED lines=8> */
.L_x_1:


//--------------------- .nv.shared.reserved.0     --------------------------
	.section	.nv.shared.reserved.0,"aw",@nobits
	.weak		__nv_reservedSMEM_offset_0_alias
	.size		__nv_reservedSMEM_offset_0_alias, 0, 64
	.other		__nv_reservedSMEM_offset_0_alias,@"STO_CUDA_RESERVED_SHARED STV_DEFAULT"
__nv_reservedSMEM_offset_0_alias:
	.zero		0
	.zero		64


//--------------------- .nv.constant0._Z8vect_mulPiS_S_ --------------------------
	.section	.nv.constant0._Z8vect_mulPiS_S_,"a",@progbits
	.sectionflags	@""
	.align	4
.nv.constant0._Z8vect_mulPiS_S_:
	.zero		920


//--------------------- SYMBOLS --------------------------

	.type		.nv.reservedSmem.offset0,@object
	.size		.nv.reservedSmem.offset0,0x4
